//
// Generated by NVIDIA NVVM Compiler
//
// Compiler Build ID: CL-36424714
// Cuda compilation tools, release 13.0, V13.0.88
// Based on NVVM 20.0.0
//

.version 9.0
.target sm_100
.address_size 64

	// .globl	_Z14loop_unrollingPbyy

.visible .entry _Z14loop_unrollingPbyy(
	.param .u64 .ptr .align 1 _Z14loop_unrollingPbyy_param_0,
	.param .u64 _Z14loop_unrollingPbyy_param_1,
	.param .u64 _Z14loop_unrollingPbyy_param_2
)
{
	.reg .pred 	%p<4>;
	.reg .b16 	%rs<3>;
	.reg .b32 	%r<5>;
	.reg .b64 	%rd<15>;

	ld.param.u64 	%rd7, [_Z14loop_unrollingPbyy_param_0];
	ld.param.u64 	%rd8, [_Z14loop_unrollingPbyy_param_1];
	ld.param.u64 	%rd9, [_Z14loop_unrollingPbyy_param_2];
	mov.u32 	%r1, %tid.x;
	mov.u32 	%r2, %ctaid.x;
	mov.u32 	%r3, %ntid.x;
	mad.lo.s32 	%r4, %r2, %r3, %r1;
	cvt.u64.u32 	%rd1, %r4;
	setp.le.u64 	%p1, %rd8, %rd1;
	@%p1 bra 	$L__BB0_3;
	cvta.to.global.u64 	%rd2, %rd7;
	mov.b64 	%rd14, 0;
	mov.u64 	%rd13, %rd1;
$L__BB0_2:
	add.s64 	%rd11, %rd2, %rd13;
	ld.global.u8 	%rs1, [%rd11];
	setp.eq.s16 	%p2, %rs1, 0;
	selp.u16 	%rs2, 1, 0, %p2;
	st.global.u8 	[%rd11], %rs2;
	add.s64 	%rd5, %rd14, 1;
	mad.lo.s64 	%rd12, %rd9, %rd14, %rd9;
	add.s64 	%rd13, %rd12, %rd1;
	setp.lt.u64 	%p3, %rd13, %rd8;
	mov.u64 	%rd14, %rd5;
	@%p3 bra 	$L__BB0_2;
$L__BB0_3:
	ret;

}


// ===== COMPILED SASS (sm_100) =====

	.target	sm_100

	.elftype	@"ET_EXEC"


//--------------------- .note.nv.tkinfo           --------------------------
	.section	.note.nv.tkinfo,"",@"SHT_NOTE"
	.sectionflags	@"SHF_NOTE_NV_TKINFO"
	.tkinfo
        /*0018*/ 	.word	0x00000002
        /*0030*/ 	.string	""
        /*0030*/ 	.string	"ptxas"
        /*0030*/ 	.string	"Cuda compilation tools, release 13.0, V13.0.88"
        /*0030*/ 	.string	"Build cuda_13.0.r13.0/compiler.36424714_0"
        /*0030*/ 	.string	"-arch sm_100 -m 64 "



//--------------------- .note.nv.cuinfo           --------------------------
	.section	.note.nv.cuinfo,"",@"SHT_NOTE"
	.sectionflags	@"SHF_NOTE_NV_CUINFO"
        /*0018*/ 	.short	0x0002
        /*001a*/ 	.short	0x0064
        /*001c*/ 	.short	0x0082
	.zero		2


//--------------------- .nv.info                  --------------------------
	.section	.nv.info,"",@"SHT_CUDA_INFO"
	.align	4


	//----- nvinfo : EIATTR_REGCOUNT
	.align		4
        /*0000*/ 	.byte	0x04, 0x2f
        /*0002*/ 	.short	(.L_1 - .L_0)
	.align		4
.L_0:
        /*0004*/ 	.word	index@(_Z14loop_unrollingPbyy)
        /*0008*/ 	.word	0x00000010


	//----- nvinfo : EIATTR_FRAME_SIZE
	.align		4
.L_1:
        /*000c*/ 	.byte	0x04, 0x11
        /*000e*/ 	.short	(.L_3 - .L_2)
	.align		4
.L_2:
        /*0010*/ 	.word	index@(_Z14loop_unrollingPbyy)
        /*0014*/ 	.word	0x00000000


	//----- nvinfo : EIATTR_MIN_STACK_SIZE
	.align		4
.L_3:
        /*0018*/ 	.byte	0x04, 0x12
        /*001a*/ 	.short	(.L_5 - .L_4)
	.align		4
.L_4:
        /*001c*/ 	.word	index@(_Z14loop_unrollingPbyy)
        /*0020*/ 	.word	0x00000000
.L_5:


//--------------------- .nv.compat                --------------------------
	.section	.nv.compat,"",@"SHT_CUDA_COMPAT_INFO"
	.align	4
        /*0000*/ 	.byte	0x02, 0x09, 0x00, 0x00, 0x02, 0x02, 0x01, 0x00, 0x02, 0x05, 0x05, 0x00, 0x03, 0x07, 0x01, 0x01
        /*0010*/ 	.byte	0x02, 0x03, 0x00, 0x00, 0x02, 0x06, 0x01, 0x00, 0x04, 0x0b, 0x08, 0x00, 0x09, 0x00, 0x00, 0x00
        /*0020*/ 	.byte	0x00, 0x00, 0x00, 0x00


//--------------------- .nv.info._Z14loop_unrollingPbyy --------------------------
	.section	.nv.info._Z14loop_unrollingPbyy,"",@"SHT_CUDA_INFO"
	.sectionflags	@""
	.align	4


	//----- nvinfo : EIATTR_CUDA_API_VERSION
	.align		4
        /*0000*/ 	.byte	0x04, 0x37
        /*0002*/ 	.short	(.L_7 - .L_6)
.L_6:
        /*0004*/ 	.word	0x00000082


	//----- nvinfo : EIATTR_KPARAM_INFO
	.align		4
.L_7:
        /*0008*/ 	.byte	0x04, 0x17
        /*000a*/ 	.short	(.L_9 - .L_8)
.L_8:
        /*000c*/ 	.word	0x00000000
        /*0010*/ 	.short	0x0002
        /*0012*/ 	.short	0x0010
        /*0014*/ 	.byte	0x00, 0xf0, 0x21, 0x00


	//----- nvinfo : EIATTR_KPARAM_INFO
	.align		4
.L_9:
        /*0018*/ 	.byte	0x04, 0x17
        /*001a*/ 	.short	(.L_11 - .L_10)
.L_10:
        /*001c*/ 	.word	0x00000000
        /*0020*/ 	.short	0x0001
        /*0022*/ 	.short	0x0008
        /*0024*/ 	.byte	0x00, 0xf0, 0x21, 0x00


	//----- nvinfo : EIATTR_KPARAM_INFO
	.align		4
.L_11:
        /*0028*/ 	.byte	0x04, 0x17
        /*002a*/ 	.short	(.L_13 - .L_12)
.L_12:
        /*002c*/ 	.word	0x00000000
        /*0030*/ 	.short	0x0000
        /*0032*/ 	.short	0x0000
        /*0034*/ 	.byte	0x00, 0xf5, 0x21, 0x00


	//----- nvinfo : EIATTR_SPARSE_MMA_MASK
	.align		4
.L_13:
        /*0038*/ 	.byte	0x03, 0x50
        /*003a*/ 	.short	0x0000


	//----- nvinfo : EIATTR_MAXREG_COUNT
	.align		4
        /*003c*/ 	.byte	0x03, 0x1b
        /*003e*/ 	.short	0x00ff


	//----- nvinfo : EIATTR_MERCURY_ISA_VERSION
	.align		4
        /*0040*/ 	.byte	0x03, 0x5f
        /*0042*/ 	.short	0x0101


	//----- nvinfo : EIATTR_VRC_CTA_INIT_COUNT
	.align		4
        /*0044*/ 	.byte	0x02, 0x4a
	.zero		1
	.zero		1


	//----- nvinfo : EIATTR_EXIT_INSTR_OFFSETS
	.align		4
        /*0048*/ 	.byte	0x04, 0x1c
        /*004a*/ 	.short	(.L_15 - .L_14)


	//   ....[0]....
.L_14:
        /*004c*/ 	.word	0x00000080


	//   ....[1]....
        /*0050*/ 	.word	0x00000220


	//----- nvinfo : EIATTR_CRS_STACK_SIZE
	.align		4
.L_15:
        /*0054*/ 	.byte	0x04, 0x1e
        /*0056*/ 	.short	(.L_17 - .L_16)
.L_16:
        /*0058*/ 	.word	0x00000000


	//----- nvinfo : EIATTR_CBANK_PARAM_SIZE
	.align		4
.L_17:
        /*005c*/ 	.byte	0x03, 0x19
        /*005e*/ 	.short	0x0018


	//----- nvinfo : EIATTR_PARAM_CBANK
	.align		4
        /*0060*/ 	.byte	0x04, 0x0a
        /*0062*/ 	.short	(.L_19 - .L_18)
	.align		4
.L_18:
        /*0064*/ 	.word	index@(.nv.constant0._Z14loop_unrollingPbyy)
        /*0068*/ 	.short	0x0380
        /*006a*/ 	.short	0x0018


	//----- nvinfo : EIATTR_SW_WAR
	.align		4
.L_19:
        /*006c*/ 	.byte	0x04, 0x36
        /*006e*/ 	.short	(.L_21 - .L_20)
.L_20:
        /*0070*/ 	.word	0x00000008
.L_21:


//--------------------- .nv.callgraph             --------------------------
	.section	.nv.callgraph,"",@"SHT_CUDA_CALLGRAPH"
	.align	4
	.sectionentsize	8
	.align		4
        /*0000*/ 	.word	0x00000000
	.align		4
        /*0004*/ 	.word	0xffffffff
	.align		4
        /*0008*/ 	.word	0x00000000
	.align		4
        /*000c*/ 	.word	0xfffffffe
	.align		4
        /*0010*/ 	.word	0x00000000
	.align		4
        /*0014*/ 	.word	0xfffffffd
	.align		4
        /*0018*/ 	.word	0x00000000
	.align		4
        /*001c*/ 	.word	0xfffffffc


//--------------------- .text._Z14loop_unrollingPbyy --------------------------
	.section	.text._Z14loop_unrollingPbyy,"ax",@progbits
	.align	128
        .global         _Z14loop_unrollingPbyy
        .type           _Z14loop_unrollingPbyy,@function
        .size           _Z14loop_unrollingPbyy,(.L_x_2 - _Z14loop_unrollingPbyy)
        .other          _Z14loop_unrollingPbyy,@"STO_CUDA_ENTRY STV_DEFAULT"
_Z14loop_unrollingPbyy:
.text._Z14loop_unrollingPbyy:
[----:B------:R-:W-:Y:S01]  /*0000*/  LDC R1, c[0x0][0x37c] ;  /* 0x0000df00ff017b82 */ /* 0x000fe20000000800 */
[----:B------:R-:W0:Y:S07]  /*0010*/  S2R R9, SR_TID.X ;  /* 0x0000000000097919 */ /* 0x000e2e0000002100 */
[----:B------:R-:W0:Y:S01]  /*0020*/  S2UR UR4, SR_CTAID.X ;  /* 0x00000000000479c3 */ /* 0x000e220000002500 */
[----:B------:R-:W1:Y:S07]  /*0030*/  LDCU.64 UR6, c[0x0][0x388] ;  /* 0x00007100ff0677ac */ /* 0x000e6e0008000a00 */
[----:B------:R-:W0:Y:S02]  /*0040*/  LDC R0, c[0x0][0x360] ;  /* 0x0000d800ff007b82 */ /* 0x000e240000000800 */
[----:B0-----:R-:W-:-:S05]  /*0050*/  IMAD R9, R0, UR4, R9 ;  /* 0x0000000400097c24 */ /* 0x001fca000f8e0209 */
[----:B-1----:R-:W-:-:S04]  /*0060*/  ISETP.GE.U32.AND P0, PT, R9, UR6, PT ;  /* 0x0000000609007c0c */ /* 0x002fc8000bf06070 */
[----:B------:R-:W-:-:S13]  /*0070*/  ISETP.GE.U32.AND.EX P0, PT, RZ, UR7, PT, P0 ;  /* 0x00000007ff007c0c */ /* 0x000fda000bf06100 */
[----:B------:R-:W-:Y:S05]  /*0080*/  @P0 EXIT ;  /* 0x000000000000094d */ /* 0x000fea0003800000 */
[----:B------:R-:W0:Y:S01]  /*0090*/  LDC.64 R6, c[0x0][0x390] ;  /* 0x0000e400ff067b82 */ /* 0x000e220000000a00 */
[----:B------:R-:W-:Y:S02]  /*00a0*/  HFMA2 R5, -RZ, RZ, 0, 0 ;  /* 0x00000000ff057431 */ /* 0x000fe400000001ff */
[----:B------:R-:W-:Y:S01]  /*00b0*/  IMAD.MOV.U32 R0, RZ, RZ, RZ ;  /* 0x000000ffff007224 */ /* 0x000fe200078e00ff */
[----:B------:R-:W1:Y:S01]  /*00c0*/  LDCU.64 UR4, c[0x0][0x358] ;  /* 0x00006b00ff0477ac */ /* 0x000e620008000a00 */
[----:B------:R-:W-:Y:S02]  /*00d0*/  IMAD.MOV.U32 R10, RZ, RZ, RZ ;  /* 0x000000ffff0a7224 */ /* 0x000fe400078e00ff */
[----:B------:R-:W-:Y:S01]  /*00e0*/  IMAD.MOV.U32 R8, RZ, RZ, R9 ;  /* 0x000000ffff087224 */ /* 0x000fe200078e0009 */
[----:B------:R-:W2:Y:S01]  /*00f0*/  LDCU.64 UR8, c[0x0][0x380] ;  /* 0x00007000ff0877ac */ /* 0x000ea20008000a00 */
[----:B------:R-:W3:Y:S05]  /*0100*/  LDCU.64 UR10, c[0x0][0x390] ;  /* 0x00007200ff0a77ac */ /* 0x000eea0008000a00 */
.L_x_0:
[----:B--2---:R-:W-:-:S04]  /*0110*/  IADD3 R2, P0, PT, R8, UR8, RZ ;  /* 0x0000000808027c10 */ /* 0x004fc8000ff1e0ff */
[----:B------:R-:W-:-:S05]  /*0120*/  IADD3.X R3, PT, PT, R5, UR9, RZ, P0, !PT ;  /* 0x0000000905037c10 */ /* 0x000fca00087fe4ff */
[----:B-1----:R-:W2:Y:S01]  /*0130*/  LDG.E.U8 R4, desc[UR4][R2.64] ;  /* 0x0000000402047981 */ /* 0x002ea2000c1e1100 */
[----:B---3--:R-:W-:-:S04]  /*0140*/  IMAD R13, R10, UR10, RZ ;  /* 0x0000000a0a0d7c24 */ /* 0x008fc8000f8e02ff */
[----:B------:R-:W-:Y:S01]  /*0150*/  IMAD R13, R0, UR11, R13 ;  /* 0x0000000b000d7c24 */ /* 0x000fe2000f8e020d */
[----:B--2---:R-:W-:Y:S01]  /*0160*/  ISETP.NE.AND P0, PT, R4, RZ, PT ;  /* 0x000000ff0400720c */ /* 0x004fe20003f05270 */
[C---:B0-----:R-:W-:Y:S01]  /*0170*/  IMAD.WIDE.U32 R4, R0.reuse, UR10, R6 ;  /* 0x0000000a00047c25 */ /* 0x041fe2000f8e0006 */
[----:B------:R-:W-:Y:S02]  /*0180*/  IADD3 R0, P1, PT, R0, 0x1, RZ ;  /* 0x0000000100007810 */ /* 0x000fe40007f3e0ff */
[----:B------:R-:W-:Y:S02]  /*0190*/  SEL R11, RZ, 0x1, P0 ;  /* 0x00000001ff0b7807 */ /* 0x000fe40000000000 */
[----:B------:R-:W-:Y:S01]  /*01a0*/  IADD3 R8, P0, PT, R9, R4, RZ ;  /* 0x0000000409087210 */ /* 0x000fe20007f1e0ff */
[----:B------:R-:W-:Y:S02]  /*01b0*/  IMAD.X R4, RZ, RZ, R10, P1 ;  /* 0x000000ffff047224 */ /* 0x000fe400008e060a */
[----:B------:R4:W-:Y:S02]  /*01c0*/  STG.E.U8 desc[UR4][R2.64], R11 ;  /* 0x0000000b02007986 */ /* 0x0009e4000c101104 */
[----:B------:R-:W-:Y:S01]  /*01d0*/  IMAD.X R5, R5, 0x1, R13, P0 ;  /* 0x0000000105057824 */ /* 0x000fe200000e060d */
[----:B------:R-:W-:-:S02]  /*01e0*/  ISETP.GE.U32.AND P0, PT, R8, UR6, PT ;  /* 0x0000000608007c0c */ /* 0x000fc4000bf06070 */
[----:B------:R-:W-:Y:S02]  /*01f0*/  MOV R10, R4 ;  /* 0x00000004000a7202 */ /* 0x000fe40000000f00 */
[----:B------:R-:W-:-:S13]  /*0200*/  ISETP.GE.U32.AND.EX P0, PT, R5, UR7, PT, P0 ;  /* 0x0000000705007c0c */ /* 0x000fda000bf06100 */
[----:B----4-:R-:W-:Y:S05]  /*0210*/  @!P0 BRA `(.L_x_0) ;  /* 0xfffffffc00bc8947 */ /* 0x010fea000383ffff */
[----:B------:R-:W-:Y:S05]  /*0220*/  EXIT ;  /* 0x000000000000794d */ /* 0x000fea0003800000 */
.L_x_1:
[----:B------:R-:W-:-:S00]  /*0230*/  BRA `(.L_x_1) ;  /* 0xfffffffc00fc7947 */ /* 0x000fc0000383ffff */
[----:B------:R-:W-:-:S00]  /*0240*/  NOP ;  /* 0x0000000000007918 */ /* 0x000fc00000000000 */
        /* <DEDUP_REMOVED lines=11> */
.L_x_2:


//--------------------- .nv.shared.reserved.0     --------------------------
	.section	.nv.shared.reserved.0,"aw",@nobits
	.weak		__nv_reservedSMEM_offset_0_alias
	.size		__nv_reservedSMEM_offset_0_alias, 0, 64
	.other		__nv_reservedSMEM_offset_0_alias,@"STO_CUDA_RESERVED_SHARED STV_DEFAULT"
__nv_reservedSMEM_offset_0_alias:
	.zero		0
	.zero		64


//--------------------- .nv.constant0._Z14loop_unrollingPbyy --------------------------
	.section	.nv.constant0._Z14loop_unrollingPbyy,"a",@progbits
	.sectionflags	@""
	.align	4
.nv.constant0._Z14loop_unrollingPbyy:
	.zero		920


//--------------------- SYMBOLS --------------------------

	.type		.nv.reservedSmem.offset0,@object
	.size		.nv.reservedSmem.offset0,0x4
